//
// Generated by NVIDIA NVVM Compiler
//
// Compiler Build ID: CL-36424714
// Cuda compilation tools, release 13.0, V13.0.88
// Based on NVVM 20.0.0
//

.version 9.0
.target sm_100
.address_size 64

	// .globl	_Z17F_nll_loss_kernelPfS_S_
.global .align 4 .b8 log_probs[256];
.global .align 4 .b8 target[256];
.global .align 4 .b8 weighted[256];
.global .align 4 .b8 row_sum[32];
.global .align 4 .b8 result[4];

.visible .entry _Z17F_nll_loss_kernelPfS_S_(
	.param .u64 .ptr .align 1 _Z17F_nll_loss_kernelPfS_S__param_0,
	.param .u64 .ptr .align 1 _Z17F_nll_loss_kernelPfS_S__param_1,
	.param .u64 .ptr .align 1 _Z17F_nll_loss_kernelPfS_S__param_2
)
{
	.reg .pred 	%p<10>;
	.reg .b32 	%r<11>;
	.reg .b32 	%f<22>;
	.reg .b64 	%rd<31>;

	ld.param.u64 	%rd1, [_Z17F_nll_loss_kernelPfS_S__param_0];
	ld.param.u64 	%rd2, [_Z17F_nll_loss_kernelPfS_S__param_1];
	ld.param.u64 	%rd3, [_Z17F_nll_loss_kernelPfS_S__param_2];
	mov.u32 	%r3, %tid.y;
	mov.u32 	%r4, %ctaid.y;
	mov.u32 	%r5, %ntid.y;
	mad.lo.s32 	%r1, %r4, %r5, %r3;
	mov.u32 	%r6, %tid.x;
	mov.u32 	%r7, %ctaid.x;
	mov.u32 	%r8, %ntid.x;
	mad.lo.s32 	%r2, %r7, %r8, %r6;
	setp.gt.u32 	%p1, %r1, 7;
	setp.gt.s32 	%p2, %r2, 7;
	or.pred  	%p3, %p1, %p2;
	@%p3 bra 	$L__BB0_2;
	cvta.to.global.u64 	%rd4, %rd1;
	cvta.to.global.u64 	%rd5, %rd2;
	shl.b32 	%r9, %r1, 3;
	add.s32 	%r10, %r9, %r2;
	mul.wide.s32 	%rd6, %r10, 4;
	add.s64 	%rd7, %rd4, %rd6;
	ld.global.f32 	%f1, [%rd7];
	mul.wide.u32 	%rd8, %r1, 32;
	mov.u64 	%rd9, log_probs;
	add.s64 	%rd10, %rd9, %rd8;
	mul.wide.s32 	%rd11, %r2, 4;
	add.s64 	%rd12, %rd10, %rd11;
	st.global.f32 	[%rd12], %f1;
	add.s64 	%rd13, %rd5, %rd6;
	ld.global.f32 	%f2, [%rd13];
	mov.u64 	%rd14, target;
	add.s64 	%rd15, %rd14, %rd8;
	add.s64 	%rd16, %rd15, %rd11;
	st.global.f32 	[%rd16], %f2;
	mul.f32 	%f3, %f1, %f2;
	mov.u64 	%rd17, weighted;
	add.s64 	%rd18, %rd17, %rd8;
	add.s64 	%rd19, %rd18, %rd11;
	st.global.f32 	[%rd19], %f3;
$L__BB0_2:
	setp.gt.u32 	%p4, %r1, 7;
	setp.ne.s32 	%p5, %r2, 0;
	or.pred  	%p6, %p5, %p4;
	@%p6 bra 	$L__BB0_4;
	mul.wide.u32 	%rd20, %r1, 32;
	mov.u64 	%rd21, weighted;
	add.s64 	%rd22, %rd21, %rd20;
	ld.global.f32 	%f4, [%rd22];
	add.f32 	%f5, %f4, 0f00000000;
	ld.global.f32 	%f6, [%rd22+4];
	add.f32 	%f7, %f5, %f6;
	ld.global.f32 	%f8, [%rd22+8];
	add.f32 	%f9, %f7, %f8;
	ld.global.f32 	%f10, [%rd22+12];
	add.f32 	%f11, %f9, %f10;
	ld.global.f32 	%f12, [%rd22+16];
	add.f32 	%f13, %f11, %f12;
	ld.global.f32 	%f14, [%rd22+20];
	add.f32 	%f15, %f13, %f14;
	ld.global.f32 	%f16, [%rd22+24];
	add.f32 	%f17, %f15, %f16;
	ld.global.f32 	%f18, [%rd22+28];
	add.f32 	%f19, %f17, %f18;
	mul.wide.u32 	%rd23, %r1, 4;
	mov.u64 	%rd24, row_sum;
	add.s64 	%rd25, %rd24, %rd23;
	st.global.f32 	[%rd25], %f19;
$L__BB0_4:
	setp.ne.s32 	%p7, %r1, 0;
	setp.gt.s32 	%p8, %r2, 0;
	or.pred  	%p9, %p7, %p8;
	@%p9 bra 	$L__BB0_6;
	mul.wide.s32 	%rd26, %r2, 4;
	mov.u64 	%rd27, result;
	add.s64 	%rd28, %rd27, %rd26;
	ld.global.f32 	%f20, [%rd28];
	mul.f32 	%f21, %f20, 0fBE000000;
	st.global.f32 	[%rd28], %f21;
	cvta.to.global.u64 	%rd29, %rd3;
	add.s64 	%rd30, %rd29, %rd26;
	st.global.f32 	[%rd30], %f21;
$L__BB0_6:
	ret;

}


// ===== COMPILED SASS (sm_100) =====

	.target	sm_100

	.elftype	@"ET_EXEC"


//--------------------- .note.nv.tkinfo           --------------------------
	.section	.note.nv.tkinfo,"",@"SHT_NOTE"
	.sectionflags	@"SHF_NOTE_NV_TKINFO"
	.tkinfo
        /*0018*/ 	.word	0x00000002
        /*0030*/ 	.string	""
        /*0030*/ 	.string	"ptxas"
        /*0030*/ 	.string	"Cuda compilation tools, release 13.0, V13.0.88"
        /*0030*/ 	.string	"Build cuda_13.0.r13.0/compiler.36424714_0"
        /*0030*/ 	.string	"-arch sm_100 -m 64 "



//--------------------- .note.nv.cuinfo           --------------------------
	.section	.note.nv.cuinfo,"",@"SHT_NOTE"
	.sectionflags	@"SHF_NOTE_NV_CUINFO"
        /*0018*/ 	.short	0x0002
        /*001a*/ 	.short	0x0064
        /*001c*/ 	.short	0x0082
	.zero		2


//--------------------- .nv.info                  --------------------------
	.section	.nv.info,"",@"SHT_CUDA_INFO"
	.align	4


	//----- nvinfo : EIATTR_REGCOUNT
	.align		4
        /*0000*/ 	.byte	0x04, 0x2f
        /*0002*/ 	.short	(.L_6 - .L_5)
	.align		4
.L_5:
        /*0004*/ 	.word	index@(_Z17F_nll_loss_kernelPfS_S_)
        /*0008*/ 	.word	0x00000018


	//----- nvinfo : EIATTR_FRAME_SIZE
	.align		4
.L_6:
        /*000c*/ 	.byte	0x04, 0x11
        /*000e*/ 	.short	(.L_8 - .L_7)
	.align		4
.L_7:
        /*0010*/ 	.word	index@(_Z17F_nll_loss_kernelPfS_S_)
        /*0014*/ 	.word	0x00000000


	//----- nvinfo : EIATTR_MIN_STACK_SIZE
	.align		4
.L_8:
        /*0018*/ 	.byte	0x04, 0x12
        /*001a*/ 	.short	(.L_10 - .L_9)
	.align		4
.L_9:
        /*001c*/ 	.word	index@(_Z17F_nll_loss_kernelPfS_S_)
        /*0020*/ 	.word	0x00000000
.L_10:


//--------------------- .nv.compat                --------------------------
	.section	.nv.compat,"",@"SHT_CUDA_COMPAT_INFO"
	.align	4
        /*0000*/ 	.byte	0x02, 0x09, 0x00, 0x00, 0x02, 0x02, 0x01, 0x00, 0x02, 0x05, 0x05, 0x00, 0x03, 0x07, 0x01, 0x01
        /*0010*/ 	.byte	0x02, 0x03, 0x00, 0x00, 0x02, 0x06, 0x01, 0x00, 0x04, 0x0b, 0x08, 0x00, 0x09, 0x00, 0x00, 0x00
        /*0020*/ 	.byte	0x00, 0x00, 0x00, 0x00


//--------------------- .nv.info._Z17F_nll_loss_kernelPfS_S_ --------------------------
	.section	.nv.info._Z17F_nll_loss_kernelPfS_S_,"",@"SHT_CUDA_INFO"
	.sectionflags	@""
	.align	4


	//----- nvinfo : EIATTR_CUDA_API_VERSION
	.align		4
        /*0000*/ 	.byte	0x04, 0x37
        /*0002*/ 	.short	(.L_12 - .L_11)
.L_11:
        /*0004*/ 	.word	0x00000082


	//----- nvinfo : EIATTR_KPARAM_INFO
	.align		4
.L_12:
        /*0008*/ 	.byte	0x04, 0x17
        /*000a*/ 	.short	(.L_14 - .L_13)
.L_13:
        /*000c*/ 	.word	0x00000000
        /*0010*/ 	.short	0x0002
        /*0012*/ 	.short	0x0010
        /*0014*/ 	.byte	0x00, 0xf5, 0x21, 0x00


	//----- nvinfo : EIATTR_KPARAM_INFO
	.align		4
.L_14:
        /*0018*/ 	.byte	0x04, 0x17
        /*001a*/ 	.short	(.L_16 - .L_15)
.L_15:
        /*001c*/ 	.word	0x00000000
        /*0020*/ 	.short	0x0001
        /*0022*/ 	.short	0x0008
        /*0024*/ 	.byte	0x00, 0xf5, 0x21, 0x00


	//----- nvinfo : EIATTR_KPARAM_INFO
	.align		4
.L_16:
        /*0028*/ 	.byte	0x04, 0x17
        /*002a*/ 	.short	(.L_18 - .L_17)
.L_17:
        /*002c*/ 	.word	0x00000000
        /*0030*/ 	.short	0x0000
        /*0032*/ 	.short	0x0000
        /*0034*/ 	.byte	0x00, 0xf5, 0x21, 0x00


	//----- nvinfo : EIATTR_SPARSE_MMA_MASK
	.align		4
.L_18:
        /*0038*/ 	.byte	0x03, 0x50
        /*003a*/ 	.short	0x0000


	//----- nvinfo : EIATTR_MAXREG_COUNT
	.align		4
        /*003c*/ 	.byte	0x03, 0x1b
        /*003e*/ 	.short	0x00ff


	//----- nvinfo : EIATTR_MERCURY_ISA_VERSION
	.align		4
        /*0040*/ 	.byte	0x03, 0x5f
        /*0042*/ 	.short	0x0101


	//----- nvinfo : EIATTR_VRC_CTA_INIT_COUNT
	.align		4
        /*0044*/ 	.byte	0x02, 0x4a
	.zero		1
	.zero		1


	//----- nvinfo : EIATTR_EXIT_INSTR_OFFSETS
	.align		4
        /*0048*/ 	.byte	0x04, 0x1c
        /*004a*/ 	.short	(.L_20 - .L_19)


	//   ....[0]....
.L_19:
        /*004c*/ 	.word	0x000003f0


	//   ....[1]....
        /*0050*/ 	.word	0x00000480


	//----- nvinfo : EIATTR_CRS_STACK_SIZE
	.align		4
.L_20:
        /*0054*/ 	.byte	0x04, 0x1e
        /*0056*/ 	.short	(.L_22 - .L_21)
.L_21:
        /*0058*/ 	.word	0x00000000


	//----- nvinfo : EIATTR_CBANK_PARAM_SIZE
	.align		4
.L_22:
        /*005c*/ 	.byte	0x03, 0x19
        /*005e*/ 	.short	0x0018


	//----- nvinfo : EIATTR_PARAM_CBANK
	.align		4
        /*0060*/ 	.byte	0x04, 0x0a
        /*0062*/ 	.short	(.L_24 - .L_23)
	.align		4
.L_23:
        /*0064*/ 	.word	index@(.nv.constant0._Z17F_nll_loss_kernelPfS_S_)
        /*0068*/ 	.short	0x0380
        /*006a*/ 	.short	0x0018


	//----- nvinfo : EIATTR_SW_WAR
	.align		4
.L_24:
        /*006c*/ 	.byte	0x04, 0x36
        /*006e*/ 	.short	(.L_26 - .L_25)
.L_25:
        /*0070*/ 	.word	0x00000008
.L_26:


//--------------------- .nv.callgraph             --------------------------
	.section	.nv.callgraph,"",@"SHT_CUDA_CALLGRAPH"
	.align	4
	.sectionentsize	8
	.align		4
        /*0000*/ 	.word	0x00000000
	.align		4
        /*0004*/ 	.word	0xffffffff
	.align		4
        /*0008*/ 	.word	0x00000000
	.align		4
        /*000c*/ 	.word	0xfffffffe
	.align		4
        /*0010*/ 	.word	0x00000000
	.align		4
        /*0014*/ 	.word	0xfffffffd
	.align		4
        /*0018*/ 	.word	0x00000000
	.align		4
        /*001c*/ 	.word	0xfffffffc


//--------------------- .nv.constant4             --------------------------
	.section	.nv.constant4,"a",@progbits
	.align	8
	.align		8
.nv.constant4:
        /*0000*/ 	.dword	log_probs
	.align		8
        /*0008*/ 	.dword	target
	.align		8
        /*0010*/ 	.dword	weighted
	.align		8
        /*0018*/ 	.dword	row_sum
	.align		8
        /*0020*/ 	.dword	result


//--------------------- .text._Z17F_nll_loss_kernelPfS_S_ --------------------------
	.section	.text._Z17F_nll_loss_kernelPfS_S_,"ax",@progbits
	.align	128
        .global         _Z17F_nll_loss_kernelPfS_S_
        .type           _Z17F_nll_loss_kernelPfS_S_,@function
        .size           _Z17F_nll_loss_kernelPfS_S_,(.L_x_5 - _Z17F_nll_loss_kernelPfS_S_)
        .other          _Z17F_nll_loss_kernelPfS_S_,@"STO_CUDA_ENTRY STV_DEFAULT"
_Z17F_nll_loss_kernelPfS_S_:
.text._Z17F_nll_loss_kernelPfS_S_:
[----:B------:R-:W-:Y:S01]  /*0000*/  LDC R1, c[0x0][0x37c] ;  /* 0x0000df00ff017b82 */ /* 0x000fe20000000800 */
[----:B------:R-:W0:Y:S07]  /*0010*/  S2R R3, SR_TID.Y ;  /* 0x0000000000037919 */ /* 0x000e2e0000002200 */
[----:B------:R-:W0:Y:S01]  /*0020*/  S2UR UR4, SR_CTAID.Y ;  /* 0x00000000000479c3 */ /* 0x000e220000002600 */
[----:B------:R-:W-:Y:S01]  /*0030*/  BSSY.RECONVERGENT B0, `(.L_x_0) ;  /* 0x0000023000007945 */ /* 0x000fe20003800200 */
[----:B------:R-:W1:Y:S06]  /*0040*/  S2R R2, SR_TID.X ;  /* 0x0000000000027919 */ /* 0x000e6c0000002100 */
[----:B------:R-:W0:Y:S08]  /*0050*/  LDC R0, c[0x0][0x364] ;  /* 0x0000d900ff007b82 */ /* 0x000e300000000800 */
[----:B------:R-:W1:Y:S08]  /*0060*/  S2UR UR5, SR_CTAID.X ;  /* 0x00000000000579c3 */ /* 0x000e700000002500 */
[----:B------:R-:W1:Y:S01]  /*0070*/  LDC R5, c[0x0][0x360] ;  /* 0x0000d800ff057b82 */ /* 0x000e620000000800 */
[----:B0-----:R-:W-:-:S05]  /*0080*/  IMAD R3, R0, UR4, R3 ;  /* 0x0000000400037c24 */ /* 0x001fca000f8e0203 */
[----:B------:R-:W-:Y:S01]  /*0090*/  ISETP.GT.U32.AND P0, PT, R3, 0x7, PT ;  /* 0x000000070300780c */ /* 0x000fe20003f04070 */
[----:B-1----:R-:W-:Y:S01]  /*00a0*/  IMAD R0, R5, UR5, R2 ;  /* 0x0000000505007c24 */ /* 0x002fe2000f8e0202 */
[----:B------:R-:W0:Y:S04]  /*00b0*/  LDCU.64 UR4, c[0x0][0x358] ;  /* 0x00006b00ff0477ac */ /* 0x000e280008000a00 */
[C---:B------:R-:W-:Y:S02]  /*00c0*/  ISETP.GT.AND P2, PT, R0.reuse, 0x7, PT ;  /* 0x000000070000780c */ /* 0x040fe40003f44270 */
[----:B------:R-:W-:Y:S02]  /*00d0*/  ISETP.GT.AND P1, PT, R0, RZ, PT ;  /* 0x000000ff0000720c */ /* 0x000fe40003f24270 */
[----:B------:R-:W-:-:S02]  /*00e0*/  ISETP.GT.U32.OR P2, PT, R3, 0x7, P2 ;  /* 0x000000070300780c */ /* 0x000fc40001744470 */
[----:B------:R-:W-:Y:S02]  /*00f0*/  ISETP.NE.OR P0, PT, R0, RZ, P0 ;  /* 0x000000ff0000720c */ /* 0x000fe40000705670 */
[----:B------:R-:W-:-:S09]  /*0100*/  ISETP.NE.OR P1, PT, R3, RZ, P1 ;  /* 0x000000ff0300720c */ /* 0x000fd20000f25670 */
[----:B0-----:R-:W-:Y:S05]  /*0110*/  @P2 BRA `(.L_x_1) ;  /* 0x0000000000502947 */ /* 0x001fea0003800000 */
[----:B------:R-:W0:Y:S01]  /*0120*/  LDC.64 R4, c[0x0][0x380] ;  /* 0x0000e000ff047b82 */ /* 0x000e220000000a00 */
[----:B------:R-:W-:-:S07]  /*0130*/  LEA R11, R3, R0, 0x3 ;  /* 0x00000000030b7211 */ /* 0x000fce00078e18ff */
[----:B------:R-:W1:Y:S08]  /*0140*/  LDC.64 R6, c[0x4][RZ] ;  /* 0x01000000ff067b82 */ /* 0x000e700000000a00 */
[----:B------:R-:W2:Y:S01]  /*0150*/  LDC.64 R8, c[0x0][0x388] ;  /* 0x0000e200ff087b82 */ /* 0x000ea20000000a00 */
[----:B0-----:R-:W-:-:S07]  /*0160*/  IMAD.WIDE R4, R11, 0x4, R4 ;  /* 0x000000040b047825 */ /* 0x001fce00078e0204 */
[----:B------:R-:W0:Y:S01]  /*0170*/  LDC.64 R12, c[0x4][0x10] ;  /* 0x01000400ff0c7b82 */ /* 0x000e220000000a00 */
[----:B------:R-:W3:Y:S01]  /*0180*/  LDG.E R15, desc[UR4][R4.64] ;  /* 0x00000004040f7981 */ /* 0x000ee2000c1e1900 */
[----:B-1----:R-:W-:-:S04]  /*0190*/  IMAD.WIDE.U32 R6, R3, 0x20, R6 ;  /* 0x0000002003067825 */ /* 0x002fc800078e0006 */
[----:B------:R-:W-:-:S04]  /*01a0*/  IMAD.WIDE R6, R0, 0x4, R6 ;  /* 0x0000000400067825 */ /* 0x000fc800078e0206 */
[----:B--2---:R-:W-:Y:S02]  /*01b0*/  IMAD.WIDE R8, R11, 0x4, R8 ;  /* 0x000000040b087825 */ /* 0x004fe400078e0208 */
[----:B------:R-:W1:Y:S01]  /*01c0*/  LDC.64 R10, c[0x4][0x8] ;  /* 0x01000200ff0a7b82 */ /* 0x000e620000000a00 */
[----:B---3--:R2:W-:Y:S04]  /*01d0*/  STG.E desc[UR4][R6.64], R15 ;  /* 0x0000000f06007986 */ /* 0x0085e8000c101904 */
[----:B------:R-:W3:Y:S01]  /*01e0*/  LDG.E R8, desc[UR4][R8.64] ;  /* 0x0000000408087981 */ /* 0x000ee2000c1e1900 */
[----:B-1----:R-:W-:-:S04]  /*01f0*/  IMAD.WIDE.U32 R10, R3, 0x20, R10 ;  /* 0x00000020030a7825 */ /* 0x002fc800078e000a */
[----:B0-----:R-:W-:-:S04]  /*0200*/  IMAD.WIDE.U32 R4, R3, 0x20, R12 ;  /* 0x0000002003047825 */ /* 0x001fc800078e000c */
[----:B------:R-:W-:-:S04]  /*0210*/  IMAD.WIDE R10, R0, 0x4, R10 ;  /* 0x00000004000a7825 */ /* 0x000fc800078e020a */
[----:B------:R-:W-:-:S04]  /*0220*/  IMAD.WIDE R4, R0, 0x4, R4 ;  /* 0x0000000400047825 */ /* 0x000fc800078e0204 */
[----:B---3--:R-:W-:Y:S01]  /*0230*/  FMUL R13, R15, R8 ;  /* 0x000000080f0d7220 */ /* 0x008fe20000400000 */
[----:B------:R2:W-:Y:S04]  /*0240*/  STG.E desc[UR4][R10.64], R8 ;  /* 0x000000080a007986 */ /* 0x0005e8000c101904 */
[----:B------:R2:W-:Y:S02]  /*0250*/  STG.E desc[UR4][R4.64], R13 ;  /* 0x0000000d04007986 */ /* 0x0005e4000c101904 */
.L_x_1:
[----:B------:R-:W-:Y:S05]  /*0260*/  BSYNC.RECONVERGENT B0 ;  /* 0x0000000000007941 */ /* 0x000fea0003800200 */
.L_x_0:
[----:B------:R-:W-:Y:S04]  /*0270*/  BSSY.RECONVERGENT B0, `(.L_x_2) ;  /* 0x0000017000007945 */ /* 0x000fe80003800200 */
[----:B------:R-:W-:Y:S05]  /*0280*/  @P0 BRA `(.L_x_3) ;  /* 0x0000000000540947 */ /* 0x000fea0003800000 */
[----:B--2---:R-:W0:Y:S02]  /*0290*/  LDC.64 R4, c[0x4][0x10] ;  /* 0x01000400ff047b82 */ /* 0x004e240000000a00 */
[----:B0-----:R-:W-:-:S06]  /*02a0*/  IMAD.WIDE.U32 R6, R3, 0x20, R4 ;  /* 0x0000002003067825 */ /* 0x001fcc00078e0004 */
[----:B------:R-:W0:Y:S01]  /*02b0*/  LDC.64 R4, c[0x4][0x18] ;  /* 0x01000600ff047b82 */ /* 0x000e220000000a00 */
[----:B------:R-:W2:Y:S04]  /*02c0*/  LDG.E R2, desc[UR4][R6.64] ;  /* 0x0000000406027981 */ /* 0x000ea8000c1e1900 */
[----:B------:R-:W3:Y:S04]  /*02d0*/  LDG.E R9, desc[UR4][R6.64+0x4] ;  /* 0x0000040406097981 */ /* 0x000ee8000c1e1900 */
[----:B------:R-:W4:Y:S04]  /*02e0*/  LDG.E R11, desc[UR4][R6.64+0x8] ;  /* 0x00000804060b7981 */ /* 0x000f28000c1e1900 */
[----:B------:R-:W5:Y:S04]  /*02f0*/  LDG.E R13, desc[UR4][R6.64+0xc] ;  /* 0x00000c04060d7981 */ /* 0x000f68000c1e1900 */
[----:B------:R-:W5:Y:S04]  /*0300*/  LDG.E R15, desc[UR4][R6.64+0x10] ;  /* 0x00001004060f7981 */ /* 0x000f68000c1e1900 */
[----:B------:R-:W5:Y:S04]  /*0310*/  LDG.E R17, desc[UR4][R6.64+0x14] ;  /* 0x0000140406117981 */ /* 0x000f68000c1e1900 */
[----:B------:R-:W5:Y:S04]  /*0320*/  LDG.E R19, desc[UR4][R6.64+0x18] ;  /* 0x0000180406137981 */ /* 0x000f68000c1e1900 */
[----:B------:R-:W5:Y:S01]  /*0330*/  LDG.E R21, desc[UR4][R6.64+0x1c] ;  /* 0x00001c0406157981 */ /* 0x000f62000c1e1900 */
[----:B0-----:R-:W-:-:S04]  /*0340*/  IMAD.WIDE.U32 R4, R3, 0x4, R4 ;  /* 0x0000000403047825 */ /* 0x001fc800078e0004 */
[----:B--2---:R-:W-:-:S04]  /*0350*/  FADD R2, RZ, R2 ;  /* 0x00000002ff027221 */ /* 0x004fc80000000000 */
[----:B---3--:R-:W-:-:S04]  /*0360*/  FADD R2, R2, R9 ;  /* 0x0000000902027221 */ /* 0x008fc80000000000 */
[----:B----4-:R-:W-:-:S04]  /*0370*/  FADD R2, R2, R11 ;  /* 0x0000000b02027221 */ /* 0x010fc80000000000 */
[----:B-----5:R-:W-:-:S04]  /*0380*/  FADD R2, R2, R13 ;  /* 0x0000000d02027221 */ /* 0x020fc80000000000 */
[----:B------:R-:W-:-:S04]  /*0390*/  FADD R2, R2, R15 ;  /* 0x0000000f02027221 */ /* 0x000fc80000000000 */
[----:B------:R-:W-:-:S04]  /*03a0*/  FADD R2, R2, R17 ;  /* 0x0000001102027221 */ /* 0x000fc80000000000 */
[----:B------:R-:W-:-:S04]  /*03b0*/  FADD R2, R2, R19 ;  /* 0x0000001302027221 */ /* 0x000fc80000000000 */
[----:B------:R-:W-:-:S05]  /*03c0*/  FADD R21, R2, R21 ;  /* 0x0000001502157221 */ /* 0x000fca0000000000 */
[----:B------:R0:W-:Y:S02]  /*03d0*/  STG.E desc[UR4][R4.64], R21 ;  /* 0x0000001504007986 */ /* 0x0001e4000c101904 */
.L_x_3:
[----:B------:R-:W-:Y:S05]  /*03e0*/  BSYNC.RECONVERGENT B0 ;  /* 0x0000000000007941 */ /* 0x000fea0003800200 */
.L_x_2:
[----:B------:R-:W-:Y:S05]  /*03f0*/  @P1 EXIT ;  /* 0x000000000000194d */ /* 0x000fea0003800000 */
[----:B------:R-:W1:Y:S08]  /*0400*/  LDC.64 R2, c[0x4][0x20] ;  /* 0x01000800ff027b82 */ /* 0x000e700000000a00 */
[----:B0-2---:R-:W0:Y:S01]  /*0410*/  LDC.64 R4, c[0x0][0x390] ;  /* 0x0000e400ff047b82 */ /* 0x005e220000000a00 */
[----:B-1----:R-:W-:-:S05]  /*0420*/  IMAD.WIDE R2, R0, 0x4, R2 ;  /* 0x0000000400027825 */ /* 0x002fca00078e0202 */
[----:B------:R-:W2:Y:S01]  /*0430*/  LDG.E R6, desc[UR4][R2.64] ;  /* 0x0000000402067981 */ /* 0x000ea2000c1e1900 */
[----:B0-----:R-:W-:-:S04]  /*0440*/  IMAD.WIDE R4, R0, 0x4, R4 ;  /* 0x0000000400047825 */ /* 0x001fc800078e0204 */
[----:B--2---:R-:W-:-:S05]  /*0450*/  FMUL R7, R6, -0.125 ;  /* 0xbe00000006077820 */ /* 0x004fca0000400000 */
[----:B------:R-:W-:Y:S04]  /*0460*/  STG.E desc[UR4][R2.64], R7 ;  /* 0x0000000702007986 */ /* 0x000fe8000c101904 */
[----:B------:R-:W-:Y:S01]  /*0470*/  STG.E desc[UR4][R4.64], R7 ;  /* 0x0000000704007986 */ /* 0x000fe2000c101904 */
[----:B------:R-:W-:Y:S05]  /*0480*/  EXIT ;  /* 0x000000000000794d */ /* 0x000fea0003800000 */
.L_x_4:
[----:B------:R-:W-:-:S00]  /*0490*/  BRA `(.L_x_4) ;  /* 0xfffffffc00fc7947 */ /* 0x000fc0000383ffff */
[----:B------:R-:W-:-:S00]  /*04a0*/  NOP ;  /* 0x0000000000007918 */ /* 0x000fc00000000000 */
        /* <DEDUP_REMOVED lines=13> */
.L_x_5:


//--------------------- .nv.shared.reserved.0     --------------------------
	.section	.nv.shared.reserved.0,"aw",@nobits
	.weak		__nv_reservedSMEM_offset_0_alias
	.size		__nv_reservedSMEM_offset_0_alias, 0, 64
	.other		__nv_reservedSMEM_offset_0_alias,@"STO_CUDA_RESERVED_SHARED STV_DEFAULT"
__nv_reservedSMEM_offset_0_alias:
	.zero		0
	.zero		64


//--------------------- .nv.global                --------------------------
	.section	.nv.global,"aw",@nobits
	.align	4
.nv.global:
	.type		result,@object
	.size		result,(row_sum - result)
result:
	.zero		4
	.type		row_sum,@object
	.size		row_sum,(log_probs - row_sum)
row_sum:
	.zero		32
	.type		log_probs,@object
	.size		log_probs,(weighted - log_probs)
log_probs:
	.zero		256
	.type		weighted,@object
	.size		weighted,(target - weighted)
weighted:
	.zero		256
	.type		target,@object
	.size		target,(.L_1 - target)
target:
	.zero		256
.L_1:


//--------------------- .nv.constant0._Z17F_nll_loss_kernelPfS_S_ --------------------------
	.section	.nv.constant0._Z17F_nll_loss_kernelPfS_S_,"a",@progbits
	.sectionflags	@""
	.align	4
.nv.constant0._Z17F_nll_loss_kernelPfS_S_:
	.zero		920


//--------------------- SYMBOLS --------------------------

	.type		.nv.reservedSmem.offset0,@object
	.size		.nv.reservedSmem.offset0,0x4
